//
// Generated by NVIDIA NVVM Compiler
//
// Compiler Build ID: CL-36424714
// Cuda compilation tools, release 13.0, V13.0.88
// Based on NVVM 20.0.0
//

.version 9.0
.target sm_100
.address_size 64

	// .globl	split_heads

.visible .entry split_heads(
	.param .u64 split_heads_param_0,
	.param .u64 .ptr .align 1 split_heads_param_1,
	.param .u64 .ptr .align 1 split_heads_param_2,
	.param .u64 split_heads_param_3,
	.param .u64 split_heads_param_4,
	.param .u64 split_heads_param_5
)
{
	.reg .pred 	%p<4>;
	.reg .b32 	%r<15>;
	.reg .b32 	%f<2>;
	.reg .b64 	%rd<38>;

	ld.param.u64 	%rd19, [split_heads_param_0];
	ld.param.u64 	%rd14, [split_heads_param_1];
	ld.param.u64 	%rd15, [split_heads_param_2];
	ld.param.u64 	%rd16, [split_heads_param_3];
	ld.param.u64 	%rd17, [split_heads_param_4];
	ld.param.u64 	%rd18, [split_heads_param_5];
	mov.u32 	%r1, %ctaid.x;
	mov.u32 	%r2, %ntid.x;
	mov.u32 	%r3, %tid.x;
	mad.lo.s32 	%r4, %r1, %r2, %r3;
	cvt.u64.u32 	%rd1, %r4;
	setp.le.u64 	%p1, %rd19, %rd1;
	@%p1 bra 	$L__BB0_8;
	and.b64  	%rd20, %rd18, -4294967296;
	setp.ne.s64 	%p2, %rd20, 0;
	@%p2 bra 	$L__BB0_3;
	cvt.u32.u64 	%r5, %rd18;
	cvt.u32.u64 	%r6, %rd1;
	div.u32 	%r7, %r6, %r5;
	mul.lo.s32 	%r8, %r7, %r5;
	sub.s32 	%r9, %r6, %r8;
	cvt.u64.u32 	%rd34, %r7;
	cvt.u64.u32 	%rd35, %r9;
	bra.uni 	$L__BB0_4;
$L__BB0_3:
	div.u64 	%rd34, %rd1, %rd18;
	mul.lo.s64 	%rd21, %rd34, %rd18;
	sub.s64 	%rd35, %rd1, %rd21;
$L__BB0_4:
	and.b64  	%rd22, %rd17, -4294967296;
	setp.ne.s64 	%p3, %rd22, 0;
	@%p3 bra 	$L__BB0_6;
	cvt.u32.u64 	%r10, %rd17;
	cvt.u32.u64 	%r11, %rd34;
	div.u32 	%r12, %r11, %r10;
	mul.lo.s32 	%r13, %r12, %r10;
	sub.s32 	%r14, %r11, %r13;
	cvt.u64.u32 	%rd36, %r12;
	cvt.u64.u32 	%rd37, %r14;
	bra.uni 	$L__BB0_7;
$L__BB0_6:
	div.u64 	%rd36, %rd34, %rd17;
	mul.lo.s64 	%rd23, %rd36, %rd17;
	sub.s64 	%rd37, %rd34, %rd23;
$L__BB0_7:
	mad.lo.s64 	%rd24, %rd37, %rd16, %rd36;
	mad.lo.s64 	%rd25, %rd24, %rd18, %rd35;
	mad.lo.s64 	%rd26, %rd36, %rd17, %rd37;
	mad.lo.s64 	%rd27, %rd26, %rd18, %rd35;
	cvta.to.global.u64 	%rd28, %rd14;
	shl.b64 	%rd29, %rd25, 2;
	add.s64 	%rd30, %rd28, %rd29;
	ld.global.f32 	%f1, [%rd30];
	cvta.to.global.u64 	%rd31, %rd15;
	shl.b64 	%rd32, %rd27, 2;
	add.s64 	%rd33, %rd31, %rd32;
	st.global.f32 	[%rd33], %f1;
$L__BB0_8:
	ret;

}
	// .globl	unsplit_heads
.visible .entry unsplit_heads(
	.param .u64 unsplit_heads_param_0,
	.param .u64 .ptr .align 1 unsplit_heads_param_1,
	.param .u64 .ptr .align 1 unsplit_heads_param_2,
	.param .u64 unsplit_heads_param_3,
	.param .u64 unsplit_heads_param_4,
	.param .u64 unsplit_heads_param_5
)
{
	.reg .pred 	%p<4>;
	.reg .b32 	%r<15>;
	.reg .b32 	%f<2>;
	.reg .b64 	%rd<38>;

	ld.param.u64 	%rd19, [unsplit_heads_param_0];
	ld.param.u64 	%rd14, [unsplit_heads_param_1];
	ld.param.u64 	%rd15, [unsplit_heads_param_2];
	ld.param.u64 	%rd16, [unsplit_heads_param_3];
	ld.param.u64 	%rd17, [unsplit_heads_param_4];
	ld.param.u64 	%rd18, [unsplit_heads_param_5];
	mov.u32 	%r1, %ctaid.x;
	mov.u32 	%r2, %ntid.x;
	mov.u32 	%r3, %tid.x;
	mad.lo.s32 	%r4, %r1, %r2, %r3;
	cvt.u64.u32 	%rd1, %r4;
	setp.le.u64 	%p1, %rd19, %rd1;
	@%p1 bra 	$L__BB1_8;
	and.b64  	%rd20, %rd18, -4294967296;
	setp.ne.s64 	%p2, %rd20, 0;
	@%p2 bra 	$L__BB1_3;
	cvt.u32.u64 	%r5, %rd18;
	cvt.u32.u64 	%r6, %rd1;
	div.u32 	%r7, %r6, %r5;
	mul.lo.s32 	%r8, %r7, %r5;
	sub.s32 	%r9, %r6, %r8;
	cvt.u64.u32 	%rd34, %r7;
	cvt.u64.u32 	%rd35, %r9;
	bra.uni 	$L__BB1_4;
$L__BB1_3:
	div.u64 	%rd34, %rd1, %rd18;
	mul.lo.s64 	%rd21, %rd34, %rd18;
	sub.s64 	%rd35, %rd1, %rd21;
$L__BB1_4:
	and.b64  	%rd22, %rd17, -4294967296;
	setp.ne.s64 	%p3, %rd22, 0;
	@%p3 bra 	$L__BB1_6;
	cvt.u32.u64 	%r10, %rd17;
	cvt.u32.u64 	%r11, %rd34;
	div.u32 	%r12, %r11, %r10;
	mul.lo.s32 	%r13, %r12, %r10;
	sub.s32 	%r14, %r11, %r13;
	cvt.u64.u32 	%rd36, %r12;
	cvt.u64.u32 	%rd37, %r14;
	bra.uni 	$L__BB1_7;
$L__BB1_6:
	div.u64 	%rd36, %rd34, %rd17;
	mul.lo.s64 	%rd23, %rd36, %rd17;
	sub.s64 	%rd37, %rd34, %rd23;
$L__BB1_7:
	mad.lo.s64 	%rd24, %rd36, %rd17, %rd37;
	mad.lo.s64 	%rd25, %rd24, %rd18, %rd35;
	mad.lo.s64 	%rd26, %rd37, %rd16, %rd36;
	mad.lo.s64 	%rd27, %rd26, %rd18, %rd35;
	cvta.to.global.u64 	%rd28, %rd14;
	shl.b64 	%rd29, %rd25, 2;
	add.s64 	%rd30, %rd28, %rd29;
	ld.global.f32 	%f1, [%rd30];
	cvta.to.global.u64 	%rd31, %rd15;
	shl.b64 	%rd32, %rd27, 2;
	add.s64 	%rd33, %rd31, %rd32;
	st.global.f32 	[%rd33], %f1;
$L__BB1_8:
	ret;

}


// ===== COMPILED SASS (sm_100) =====

	.target	sm_100

	.elftype	@"ET_EXEC"


//--------------------- .note.nv.tkinfo           --------------------------
	.section	.note.nv.tkinfo,"",@"SHT_NOTE"
	.sectionflags	@"SHF_NOTE_NV_TKINFO"
	.tkinfo
        /*0018*/ 	.word	0x00000002
        /*0030*/ 	.string	""
        /*0030*/ 	.string	"ptxas"
        /*0030*/ 	.string	"Cuda compilation tools, release 13.0, V13.0.88"
        /*0030*/ 	.string	"Build cuda_13.0.r13.0/compiler.36424714_0"
        /*0030*/ 	.string	"-arch sm_100 -m 64 "



//--------------------- .note.nv.cuinfo           --------------------------
	.section	.note.nv.cuinfo,"",@"SHT_NOTE"
	.sectionflags	@"SHF_NOTE_NV_CUINFO"
        /*0018*/ 	.short	0x0002
        /*001a*/ 	.short	0x0064
        /*001c*/ 	.short	0x0082
	.zero		2


//--------------------- .nv.info                  --------------------------
	.section	.nv.info,"",@"SHT_CUDA_INFO"
	.align	4


	//----- nvinfo : EIATTR_REGCOUNT
	.align		4
        /*0000*/ 	.byte	0x04, 0x2f
        /*0002*/ 	.short	(.L_1 - .L_0)
	.align		4
.L_0:
        /*0004*/ 	.word	index@(split_heads)
        /*0008*/ 	.word	0x00000014


	//----- nvinfo : EIATTR_FRAME_SIZE
	.align		4
.L_1:
        /*000c*/ 	.byte	0x04, 0x11
        /*000e*/ 	.short	(.L_3 - .L_2)
	.align		4
.L_2:
        /*0010*/ 	.word	index@($__internal_1_$__cuda_sm20_div_u64)
        /*0014*/ 	.word	0x00000000


	//----- nvinfo : EIATTR_FRAME_SIZE
	.align		4
.L_3:
        /*0018*/ 	.byte	0x04, 0x11
        /*001a*/ 	.short	(.L_5 - .L_4)
	.align		4
.L_4:
        /*001c*/ 	.word	index@(split_heads)
        /*0020*/ 	.word	0x00000000


	//----- nvinfo : EIATTR_REGCOUNT
	.align		4
.L_5:
        /*0024*/ 	.byte	0x04, 0x2f
        /*0026*/ 	.short	(.L_7 - .L_6)
	.align		4
.L_6:
        /*0028*/ 	.word	index@(unsplit_heads)
        /*002c*/ 	.word	0x00000014


	//----- nvinfo : EIATTR_FRAME_SIZE
	.align		4
.L_7:
        /*0030*/ 	.byte	0x04, 0x11
        /*0032*/ 	.short	(.L_9 - .L_8)
	.align		4
.L_8:
        /*0034*/ 	.word	index@($__internal_0_$__cuda_sm20_div_u64)
        /*0038*/ 	.word	0x00000000


	//----- nvinfo : EIATTR_FRAME_SIZE
	.align		4
.L_9:
        /*003c*/ 	.byte	0x04, 0x11
        /*003e*/ 	.short	(.L_11 - .L_10)
	.align		4
.L_10:
        /*0040*/ 	.word	index@(unsplit_heads)
        /*0044*/ 	.word	0x00000000


	//----- nvinfo : EIATTR_MIN_STACK_SIZE
	.align		4
.L_11:
        /*0048*/ 	.byte	0x04, 0x12
        /*004a*/ 	.short	(.L_13 - .L_12)
	.align		4
.L_12:
        /*004c*/ 	.word	index@(unsplit_heads)
        /*0050*/ 	.word	0x00000000


	//----- nvinfo : EIATTR_MIN_STACK_SIZE
	.align		4
.L_13:
        /*0054*/ 	.byte	0x04, 0x12
        /*0056*/ 	.short	(.L_15 - .L_14)
	.align		4
.L_14:
        /*0058*/ 	.word	index@(split_heads)
        /*005c*/ 	.word	0x00000000
.L_15:


//--------------------- .nv.compat                --------------------------
	.section	.nv.compat,"",@"SHT_CUDA_COMPAT_INFO"
	.align	4
        /*0000*/ 	.byte	0x02, 0x09, 0x00, 0x00, 0x02, 0x02, 0x01, 0x00, 0x02, 0x05, 0x05, 0x00, 0x03, 0x07, 0x01, 0x01
        /*0010*/ 	.byte	0x02, 0x03, 0x00, 0x00, 0x02, 0x06, 0x01, 0x00, 0x04, 0x0b, 0x08, 0x00, 0x09, 0x00, 0x00, 0x00
        /*0020*/ 	.byte	0x00, 0x00, 0x00, 0x00


//--------------------- .nv.info.unsplit_heads    --------------------------
	.section	.nv.info.unsplit_heads,"",@"SHT_CUDA_INFO"
	.sectionflags	@""
	.align	4


	//----- nvinfo : EIATTR_CUDA_API_VERSION
	.align		4
        /*0000*/ 	.byte	0x04, 0x37
        /*0002*/ 	.short	(.L_17 - .L_16)
.L_16:
        /*0004*/ 	.word	0x00000082


	//----- nvinfo : EIATTR_KPARAM_INFO
	.align		4
.L_17:
        /*0008*/ 	.byte	0x04, 0x17
        /*000a*/ 	.short	(.L_19 - .L_18)
.L_18:
        /*000c*/ 	.word	0x00000000
        /*0010*/ 	.short	0x0005
        /*0012*/ 	.short	0x0028
        /*0014*/ 	.byte	0x00, 0xf0, 0x21, 0x00


	//----- nvinfo : EIATTR_KPARAM_INFO
	.align		4
.L_19:
        /*0018*/ 	.byte	0x04, 0x17
        /*001a*/ 	.short	(.L_21 - .L_20)
.L_20:
        /*001c*/ 	.word	0x00000000
        /*0020*/ 	.short	0x0004
        /*0022*/ 	.short	0x0020
        /*0024*/ 	.byte	0x00, 0xf0, 0x21, 0x00


	//----- nvinfo : EIATTR_KPARAM_INFO
	.align		4
.L_21:
        /*0028*/ 	.byte	0x04, 0x17
        /*002a*/ 	.short	(.L_23 - .L_22)
.L_22:
        /*002c*/ 	.word	0x00000000
        /*0030*/ 	.short	0x0003
        /*0032*/ 	.short	0x0018
        /*0034*/ 	.byte	0x00, 0xf0, 0x21, 0x00


	//----- nvinfo : EIATTR_KPARAM_INFO
	.align		4
.L_23:
        /*0038*/ 	.byte	0x04, 0x17
        /*003a*/ 	.short	(.L_25 - .L_24)
.L_24:
        /*003c*/ 	.word	0x00000000
        /*0040*/ 	.short	0x0002
        /*0042*/ 	.short	0x0010
        /*0044*/ 	.byte	0x00, 0xf5, 0x21, 0x00


	//----- nvinfo : EIATTR_KPARAM_INFO
	.align		4
.L_25:
        /*0048*/ 	.byte	0x04, 0x17
        /*004a*/ 	.short	(.L_27 - .L_26)
.L_26:
        /*004c*/ 	.word	0x00000000
        /*0050*/ 	.short	0x0001
        /*0052*/ 	.short	0x0008
        /*0054*/ 	.byte	0x00, 0xf5, 0x21, 0x00


	//----- nvinfo : EIATTR_KPARAM_INFO
	.align		4
.L_27:
        /*0058*/ 	.byte	0x04, 0x17
        /*005a*/ 	.short	(.L_29 - .L_28)
.L_28:
        /*005c*/ 	.word	0x00000000
        /*0060*/ 	.short	0x0000
        /*0062*/ 	.short	0x0000
        /*0064*/ 	.byte	0x00, 0xf0, 0x21, 0x00


	//----- nvinfo : EIATTR_SPARSE_MMA_MASK
	.align		4
.L_29:
        /*0068*/ 	.byte	0x03, 0x50
        /*006a*/ 	.short	0x0000


	//----- nvinfo : EIATTR_MAXREG_COUNT
	.align		4
        /*006c*/ 	.byte	0x03, 0x1b
        /*006e*/ 	.short	0x00ff


	//----- nvinfo : EIATTR_MERCURY_ISA_VERSION
	.align		4
        /*0070*/ 	.byte	0x03, 0x5f
        /*0072*/ 	.short	0x0101


	//----- nvinfo : EIATTR_VRC_CTA_INIT_COUNT
	.align		4
        /*0074*/ 	.byte	0x02, 0x4a
	.zero		1
	.zero		1


	//----- nvinfo : EIATTR_EXIT_INSTR_OFFSETS
	.align		4
        /*0078*/ 	.byte	0x04, 0x1c
        /*007a*/ 	.short	(.L_31 - .L_30)


	//   ....[0]....
.L_30:
        /*007c*/ 	.word	0x00000080


	//   ....[1]....
        /*0080*/ 	.word	0x00000770


	//----- nvinfo : EIATTR_CRS_STACK_SIZE
	.align		4
.L_31:
        /*0084*/ 	.byte	0x04, 0x1e
        /*0086*/ 	.short	(.L_33 - .L_32)
.L_32:
        /*0088*/ 	.word	0x00000000


	//----- nvinfo : EIATTR_CBANK_PARAM_SIZE
	.align		4
.L_33:
        /*008c*/ 	.byte	0x03, 0x19
        /*008e*/ 	.short	0x0030


	//----- nvinfo : EIATTR_PARAM_CBANK
	.align		4
        /*0090*/ 	.byte	0x04, 0x0a
        /*0092*/ 	.short	(.L_35 - .L_34)
	.align		4
.L_34:
        /*0094*/ 	.word	index@(.nv.constant0.unsplit_heads)
        /*0098*/ 	.short	0x0380
        /*009a*/ 	.short	0x0030


	//----- nvinfo : EIATTR_SW_WAR
	.align		4
.L_35:
        /*009c*/ 	.byte	0x04, 0x36
        /*009e*/ 	.short	(.L_37 - .L_36)
.L_36:
        /*00a0*/ 	.word	0x00000008
.L_37:


//--------------------- .nv.info.split_heads      --------------------------
	.section	.nv.info.split_heads,"",@"SHT_CUDA_INFO"
	.sectionflags	@""
	.align	4


	//----- nvinfo : EIATTR_CUDA_API_VERSION
	.align		4
        /*0000*/ 	.byte	0x04, 0x37
        /*0002*/ 	.short	(.L_39 - .L_38)
.L_38:
        /*0004*/ 	.word	0x00000082


	//----- nvinfo : EIATTR_KPARAM_INFO
	.align		4
.L_39:
        /*0008*/ 	.byte	0x04, 0x17
        /*000a*/ 	.short	(.L_41 - .L_40)
.L_40:
        /*000c*/ 	.word	0x00000000
        /*0010*/ 	.short	0x0005
        /*0012*/ 	.short	0x0028
        /*0014*/ 	.byte	0x00, 0xf0, 0x21, 0x00


	//----- nvinfo : EIATTR_KPARAM_INFO
	.align		4
.L_41:
        /*0018*/ 	.byte	0x04, 0x17
        /*001a*/ 	.short	(.L_43 - .L_42)
.L_42:
        /*001c*/ 	.word	0x00000000
        /*0020*/ 	.short	0x0004
        /*0022*/ 	.short	0x0020
        /*0024*/ 	.byte	0x00, 0xf0, 0x21, 0x00


	//----- nvinfo : EIATTR_KPARAM_INFO
	.align		4
.L_43:
        /*0028*/ 	.byte	0x04, 0x17
        /*002a*/ 	.short	(.L_45 - .L_44)
.L_44:
        /*002c*/ 	.word	0x00000000
        /*0030*/ 	.short	0x0003
        /*0032*/ 	.short	0x0018
        /*0034*/ 	.byte	0x00, 0xf0, 0x21, 0x00


	//----- nvinfo : EIATTR_KPARAM_INFO
	.align		4
.L_45:
        /*0038*/ 	.byte	0x04, 0x17
        /*003a*/ 	.short	(.L_47 - .L_46)
.L_46:
        /*003c*/ 	.word	0x00000000
        /*0040*/ 	.short	0x0002
        /*0042*/ 	.short	0x0010
        /*0044*/ 	.byte	0x00, 0xf5, 0x21, 0x00


	//----- nvinfo : EIATTR_KPARAM_INFO
	.align		4
.L_47:
        /*0048*/ 	.byte	0x04, 0x17
        /*004a*/ 	.short	(.L_49 - .L_48)
.L_48:
        /*004c*/ 	.word	0x00000000
        /*0050*/ 	.short	0x0001
        /*0052*/ 	.short	0x0008
        /*0054*/ 	.byte	0x00, 0xf5, 0x21, 0x00


	//----- nvinfo : EIATTR_KPARAM_INFO
	.align		4
.L_49:
        /*0058*/ 	.byte	0x04, 0x17
        /*005a*/ 	.short	(.L_51 - .L_50)
.L_50:
        /*005c*/ 	.word	0x00000000
        /*0060*/ 	.short	0x0000
        /*0062*/ 	.short	0x0000
        /*0064*/ 	.byte	0x00, 0xf0, 0x21, 0x00


	//----- nvinfo : EIATTR_SPARSE_MMA_MASK
	.align		4
.L_51:
        /*0068*/ 	.byte	0x03, 0x50
        /*006a*/ 	.short	0x0000


	//----- nvinfo : EIATTR_MAXREG_COUNT
	.align		4
        /*006c*/ 	.byte	0x03, 0x1b
        /*006e*/ 	.short	0x00ff


	//----- nvinfo : EIATTR_MERCURY_ISA_VERSION
	.align		4
        /*0070*/ 	.byte	0x03, 0x5f
        /*0072*/ 	.short	0x0101


	//----- nvinfo : EIATTR_VRC_CTA_INIT_COUNT
	.align		4
        /*0074*/ 	.byte	0x02, 0x4a
	.zero		1
	.zero		1


	//----- nvinfo : EIATTR_EXIT_INSTR_OFFSETS
	.align		4
        /*0078*/ 	.byte	0x04, 0x1c
        /*007a*/ 	.short	(.L_53 - .L_52)


	//   ....[0]....
.L_52:
        /*007c*/ 	.word	0x00000080


	//   ....[1]....
        /*0080*/ 	.word	0x000007c0


	//----- nvinfo : EIATTR_CRS_STACK_SIZE
	.align		4
.L_53:
        /*0084*/ 	.byte	0x04, 0x1e
        /*0086*/ 	.short	(.L_55 - .L_54)
.L_54:
        /*0088*/ 	.word	0x00000000


	//----- nvinfo : EIATTR_CBANK_PARAM_SIZE
	.align		4
.L_55:
        /*008c*/ 	.byte	0x03, 0x19
        /*008e*/ 	.short	0x0030


	//----- nvinfo : EIATTR_PARAM_CBANK
	.align		4
        /*0090*/ 	.byte	0x04, 0x0a
        /*0092*/ 	.short	(.L_57 - .L_56)
	.align		4
.L_56:
        /*0094*/ 	.word	index@(.nv.constant0.split_heads)
        /*0098*/ 	.short	0x0380
        /*009a*/ 	.short	0x0030


	//----- nvinfo : EIATTR_SW_WAR
	.align		4
.L_57:
        /*009c*/ 	.byte	0x04, 0x36
        /*009e*/ 	.short	(.L_59 - .L_58)
.L_58:
        /*00a0*/ 	.word	0x00000008
.L_59:


//--------------------- .nv.callgraph             --------------------------
	.section	.nv.callgraph,"",@"SHT_CUDA_CALLGRAPH"
	.align	4
	.sectionentsize	8
	.align		4
        /*0000*/ 	.word	0x00000000
	.align		4
        /*0004*/ 	.word	0xffffffff
	.align		4
        /*0008*/ 	.word	0x00000000
	.align		4
        /*000c*/ 	.word	0xfffffffe
	.align		4
        /*0010*/ 	.word	0x00000000
	.align		4
        /*0014*/ 	.word	0xfffffffd
	.align		4
        /*0018*/ 	.word	0x00000000
	.align		4
        /*001c*/ 	.word	0xfffffffc


//--------------------- .text.unsplit_heads       --------------------------
	.section	.text.unsplit_heads,"ax",@progbits
	.align	128
        .global         unsplit_heads
        .type           unsplit_heads,@function
        .size           unsplit_heads,(.L_x_10 - unsplit_heads)
        .other          unsplit_heads,@"STO_CUDA_ENTRY STV_DEFAULT"
unsplit_heads:
.text.unsplit_heads:
[----:B------:R-:W-:Y:S01]  /*0000*/  LDC R1, c[0x0][0x37c] ;  /* 0x0000df00ff017b82 */ /* 0x000fe20000000800 */
[----:B------:R-:W0:Y:S07]  /*0010*/  S2R R3, SR_TID.X ;  /* 0x0000000000037919 */ /* 0x000e2e0000002100 */
[----:B------:R-:W0:Y:S01]  /*0020*/  S2UR UR4, SR_CTAID.X ;  /* 0x00000000000479c3 */ /* 0x000e220000002500 */
[----:B------:R-:W1:Y:S07]  /*0030*/  LDCU.64 UR6, c[0x0][0x380] ;  /* 0x00007000ff0677ac */ /* 0x000e6e0008000a00 */
[----:B------:R-:W0:Y:S02]  /*0040*/  LDC R2, c[0x0][0x360] ;  /* 0x0000d800ff027b82 */ /* 0x000e240000000800 */
[----:B0-----:R-:W-:-:S05]  /*0050*/  IMAD R2, R2, UR4, R3 ;  /* 0x0000000402027c24 */ /* 0x001fca000f8e0203 */
[----:B-1----:R-:W-:-:S04]  /*0060*/  ISETP.GE.U32.AND P0, PT, R2, UR6, PT ;  /* 0x0000000602007c0c */ /* 0x002fc8000bf06070 */
[----:B------:R-:W-:-:S13]  /*0070*/  ISETP.GE.U32.AND.EX P0, PT, RZ, UR7, PT, P0 ;  /* 0x00000007ff007c0c */ /* 0x000fda000bf06100 */
[----:B------:R-:W-:Y:S05]  /*0080*/  @P0 EXIT ;  /* 0x000000000000094d */ /* 0x000fea0003800000 */
[----:B------:R-:W0:Y:S02]  /*0090*/  LDCU UR4, c[0x0][0x3ac] ;  /* 0x00007580ff0477ac */ /* 0x000e240008000800 */
[----:B0-----:R-:W-:-:S09]  /*00a0*/  UISETP.NE.U32.AND UP0, UPT, UR4, URZ, UPT ;  /* 0x000000ff0400728c */ /* 0x001fd2000bf05070 */
[----:B------:R-:W-:Y:S05]  /*00b0*/  BRA.U UP0, `(.L_x_0) ;  /* 0x0000000100607547 */ /* 0x000fea000b800000 */
[----:B------:R-:W0:Y:S02]  /*00c0*/  LDCU UR4, c[0x0][0x3a8] ;  /* 0x00007500ff0477ac */ /* 0x000e240008000800 */
[----:B0-----:R-:W0:Y:S01]  /*00d0*/  I2F.U32.RP R0, UR4 ;  /* 0x0000000400007d06 */ /* 0x001e220008209000 */
[----:B------:R-:W-:-:S07]  /*00e0*/  ISETP.NE.U32.AND P2, PT, RZ, UR4, PT ;  /* 0x00000004ff007c0c */ /* 0x000fce000bf45070 */
[----:B0-----:R-:W0:Y:S02]  /*00f0*/  MUFU.RCP R0, R0 ;  /* 0x0000000000007308 */ /* 0x001e240000001000 */
[----:B0-----:R-:W-:-:S06]  /*0100*/  IADD3 R4, PT, PT, R0, 0xffffffe, RZ ;  /* 0x0ffffffe00047810 */ /* 0x001fcc0007ffe0ff */
[----:B------:R0:W1:Y:S02]  /*0110*/  F2I.FTZ.U32.TRUNC.NTZ R5, R4 ;  /* 0x0000000400057305 */ /* 0x000064000021f000 */
[----:B0-----:R-:W-:Y:S02]  /*0120*/  HFMA2 R4, -RZ, RZ, 0, 0 ;  /* 0x00000000ff047431 */ /* 0x001fe400000001ff */
[----:B-1----:R-:W-:-:S04]  /*0130*/  IMAD.MOV R3, RZ, RZ, -R5 ;  /* 0x000000ffff037224 */ /* 0x002fc800078e0a05 */
[----:B------:R-:W-:-:S04]  /*0140*/  IMAD R3, R3, UR4, RZ ;  /* 0x0000000403037c24 */ /* 0x000fc8000f8e02ff */
[----:B------:R-:W-:-:S06]  /*0150*/  IMAD.HI.U32 R5, R5, R3, R4 ;  /* 0x0000000305057227 */ /* 0x000fcc00078e0004 */
[----:B------:R-:W-:-:S04]  /*0160*/  IMAD.HI.U32 R4, R5, R2, RZ ;  /* 0x0000000205047227 */ /* 0x000fc800078e00ff */
[----:B------:R-:W-:-:S04]  /*0170*/  IMAD.MOV R3, RZ, RZ, -R4 ;  /* 0x000000ffff037224 */ /* 0x000fc800078e0a04 */
[----:B------:R-:W-:-:S05]  /*0180*/  IMAD R3, R3, UR4, R2 ;  /* 0x0000000403037c24 */ /* 0x000fca000f8e0202 */
[----:B------:R-:W-:-:S13]  /*0190*/  ISETP.GE.U32.AND P0, PT, R3, UR4, PT ;  /* 0x0000000403007c0c */ /* 0x000fda000bf06070 */
[----:B------:R-:W-:Y:S01]  /*01a0*/  @P0 IADD3 R3, PT, PT, R3, -UR4, RZ ;  /* 0x8000000403030c10 */ /* 0x000fe2000fffe0ff */
[----:B------:R-:W-:-:S03]  /*01b0*/  @P0 VIADD R4, R4, 0x1 ;  /* 0x0000000104040836 */ /* 0x000fc60000000000 */
[----:B------:R-:W-:Y:S02]  /*01c0*/  ISETP.GE.U32.AND P1, PT, R3, UR4, PT ;  /* 0x0000000403007c0c */ /* 0x000fe4000bf26070 */
[----:B------:R-:W-:-:S11]  /*01d0*/  MOV R3, RZ ;  /* 0x000000ff00037202 */ /* 0x000fd60000000f00 */
[----:B------:R-:W-:Y:S02]  /*01e0*/  @P1 IADD3 R4, PT, PT, R4, 0x1, RZ ;  /* 0x0000000104041810 */ /* 0x000fe40007ffe0ff */
[----:B------:R-:W-:-:S05]  /*01f0*/  @!P2 LOP3.LUT R4, RZ, UR4, RZ, 0x33, !PT ;  /* 0x00000004ff04ac12 */ /* 0x000fca000f8e33ff */
[----:B------:R-:W-:-:S04]  /*0200*/  IMAD.MOV R5, RZ, RZ, -R4 ;  /* 0x000000ffff057224 */ /* 0x000fc800078e0a04 */
[----:B------:R-:W-:Y:S02]  /*0210*/  IMAD R2, R5, UR4, R2 ;  /* 0x0000000405027c24 */ /* 0x000fe4000f8e0202 */
[----:B------:R-:W-:Y:S01]  /*0220*/  IMAD.MOV.U32 R5, RZ, RZ, RZ ;  /* 0x000000ffff057224 */ /* 0x000fe200078e00ff */
[----:B------:R-:W-:Y:S06]  /*0230*/  BRA `(.L_x_1) ;  /* 0x00000000003c7947 */ /* 0x000fec0003800000 */
.L_x_0:
[----:B------:R-:W-:Y:S01]  /*0240*/  MOV R7, R2 ;  /* 0x0000000200077202 */ /* 0x000fe20000000f00 */
[----:B------:R-:W-:Y:S01]  /*0250*/  IMAD.MOV.U32 R0, RZ, RZ, RZ ;  /* 0x000000ffff007224 */ /* 0x000fe200078e00ff */
[----:B------:R-:W-:Y:S01]  /*0260*/  MOV R6, 0x290 ;  /* 0x0000029000067802 */ /* 0x000fe20000000f00 */
[----:B------:R-:W0:Y:S06]  /*0270*/  LDCU.64 UR4, c[0x0][0x3a8] ;  /* 0x00007500ff0477ac */ /* 0x000e2c0008000a00 */
[----:B0-----:R-:W-:Y:S05]  /*0280*/  CALL.REL.NOINC `($__internal_0_$__cuda_sm20_div_u64) ;  /* 0x00000004003c7944 */ /* 0x001fea0003c00000 */
[----:B------:R-:W0:Y:S01]  /*0290*/  LDCU.64 UR4, c[0x0][0x3a8] ;  /* 0x00007500ff0477ac */ /* 0x000e220008000a00 */
[----:B------:R-:W-:Y:S01]  /*02a0*/  IADD3 R5, P0, PT, RZ, -R0, RZ ;  /* 0x80000000ff057210 */ /* 0x000fe20007f1e0ff */
[----:B------:R-:W-:-:S03]  /*02b0*/  IMAD.MOV.U32 R3, RZ, RZ, RZ ;  /* 0x000000ffff037224 */ /* 0x000fc600078e00ff */
[----:B------:R-:W-:-:S05]  /*02c0*/  IADD3.X R4, PT, PT, RZ, ~R9, RZ, P0, !PT ;  /* 0x80000009ff047210 */ /* 0x000fca00007fe4ff */
[----:B0-----:R-:W-:Y:S02]  /*02d0*/  IMAD R4, R4, UR4, RZ ;  /* 0x0000000404047c24 */ /* 0x001fe4000f8e02ff */
[----:B------:R-:W-:-:S04]  /*02e0*/  IMAD.WIDE.U32 R2, R5, UR4, R2 ;  /* 0x0000000405027c25 */ /* 0x000fc8000f8e0002 */
[----:B------:R-:W-:Y:S02]  /*02f0*/  IMAD R5, R5, UR5, R4 ;  /* 0x0000000505057c24 */ /* 0x000fe4000f8e0204 */
[----:B------:R-:W-:-:S03]  /*0300*/  IMAD.MOV.U32 R4, RZ, RZ, R0 ;  /* 0x000000ffff047224 */ /* 0x000fc600078e0000 */
[----:B------:R-:W-:Y:S02]  /*0310*/  IADD3 R3, PT, PT, R3, R5, RZ ;  /* 0x0000000503037210 */ /* 0x000fe40007ffe0ff */
[----:B------:R-:W-:-:S07]  /*0320*/  MOV R5, R9 ;  /* 0x0000000900057202 */ /* 0x000fce0000000f00 */
.L_x_1:
[----:B------:R-:W0:Y:S01]  /*0330*/  LDCU UR5, c[0x0][0x3a4] ;  /* 0x00007480ff0577ac */ /* 0x000e220008000800 */
[----:B------:R-:W1:Y:S01]  /*0340*/  LDCU.64 UR6, c[0x0][0x358] ;  /* 0x00006b00ff0677ac */ /* 0x000e620008000a00 */
[----:B0-----:R-:W-:-:S09]  /*0350*/  UISETP.NE.U32.AND UP0, UPT, UR5, URZ, UPT ;  /* 0x000000ff0500728c */ /* 0x001fd2000bf05070 */
[----:B-1----:R-:W-:Y:S05]  /*0360*/  BRA.U UP0, `(.L_x_2) ;  /* 0x0000000100607547 */ /* 0x002fea000b800000 */
[----:B------:R-:W0:Y:S01]  /*0370*/  LDCU UR4, c[0x0][0x3a0] ;  /* 0x00007400ff0477ac */ /* 0x000e220008000800 */
[----:B------:R-:W-:Y:S01]  /*0380*/  IMAD.MOV.U32 R13, RZ, RZ, RZ ;  /* 0x000000ffff0d7224 */ /* 0x000fe200078e00ff */
[----:B0-----:R-:W0:Y:S01]  /*0390*/  I2F.U32.RP R0, UR4 ;  /* 0x0000000400007d06 */ /* 0x001e220008209000 */
[----:B------:R-:W-:-:S07]  /*03a0*/  ISETP.NE.U32.AND P2, PT, RZ, UR4, PT ;  /* 0x00000004ff007c0c */ /* 0x000fce000bf45070 */
[----:B0-----:R-:W0:Y:S02]  /*03b0*/  MUFU.RCP R0, R0 ;  /* 0x0000000000007308 */ /* 0x001e240000001000 */
[----:B0-----:R-:W-:-:S06]  /*03c0*/  VIADD R6, R0, 0xffffffe ;  /* 0x0ffffffe00067836 */ /* 0x001fcc0000000000 */
[----:B------:R0:W1:Y:S02]  /*03d0*/  F2I.FTZ.U32.TRUNC.NTZ R7, R6 ;  /* 0x0000000600077305 */ /* 0x000064000021f000 */
[----:B0-----:R-:W-:Y:S02]  /*03e0*/  IMAD.MOV.U32 R6, RZ, RZ, RZ ;  /* 0x000000ffff067224 */ /* 0x001fe400078e00ff */
[----:B-1----:R-:W-:-:S05]  /*03f0*/  IMAD R5, R7, UR4, RZ ;  /* 0x0000000407057c24 */ /* 0x002fca000f8e02ff */
[----:B------:R-:W-:-:S05]  /*0400*/  IADD3 R5, PT, PT, -R5, RZ, RZ ;  /* 0x000000ff05057210 */ /* 0x000fca0007ffe1ff */
[----:B------:R-:W-:-:S06]  /*0410*/  IMAD.HI.U32 R7, R7, R5, R6 ;  /* 0x0000000507077227 */ /* 0x000fcc00078e0006 */
[----:B------:R-:W-:-:S04]  /*0420*/  IMAD.HI.U32 R6, R7, R4, RZ ;  /* 0x0000000407067227 */ /* 0x000fc800078e00ff */
[----:B------:R-:W-:Y:S01]  /*0430*/  HFMA2 R7, -RZ, RZ, 0, 0 ;  /* 0x00000000ff077431 */ /* 0x000fe200000001ff */
[----:B------:R-:W-:-:S05]  /*0440*/  IADD3 R5, PT, PT, -R6, RZ, RZ ;  /* 0x000000ff06057210 */ /* 0x000fca0007ffe1ff */
[----:B------:R-:W-:-:S05]  /*0450*/  IMAD R5, R5, UR4, R4 ;  /* 0x0000000405057c24 */ /* 0x000fca000f8e0204 */
[----:B------:R-:W-:-:S13]  /*0460*/  ISETP.GE.U32.AND P0, PT, R5, UR4, PT ;  /* 0x0000000405007c0c */ /* 0x000fda000bf06070 */
[----:B------:R-:W-:Y:S01]  /*0470*/  @P0 VIADD R5, R5, -UR4 ;  /* 0x8000000405050c36 */ /* 0x000fe20008000000 */
[----:B------:R-:W-:-:S04]  /*0480*/  @P0 IADD3 R6, PT, PT, R6, 0x1, RZ ;  /* 0x0000000106060810 */ /* 0x000fc80007ffe0ff */
[----:B------:R-:W-:-:S13]  /*0490*/  ISETP.GE.U32.AND P1, PT, R5, UR4, PT ;  /* 0x0000000405007c0c */ /* 0x000fda000bf26070 */
[----:B------:R-:W-:Y:S01]  /*04a0*/  @P1 VIADD R6, R6, 0x1 ;  /* 0x0000000106061836 */ /* 0x000fe20000000000 */
[----:B------:R-:W-:-:S04]  /*04b0*/  @!P2 LOP3.LUT R6, RZ, UR4, RZ, 0x33, !PT ;  /* 0x00000004ff06ac12 */ /* 0x000fc8000f8e33ff */
[----:B------:R-:W-:-:S05]  /*04c0*/  IADD3 R5, PT, PT, -R6, RZ, RZ ;  /* 0x000000ff06057210 */ /* 0x000fca0007ffe1ff */
[----:B------:R-:W-:Y:S01]  /*04d0*/  IMAD R4, R5, UR4, R4 ;  /* 0x0000000405047c24 */ /* 0x000fe2000f8e0204 */
[----:B------:R-:W-:Y:S06]  /*04e0*/  BRA `(.L_x_3) ;  /* 0x0000000000387947 */ /* 0x000fec0003800000 */
.L_x_2:
[----:B------:R-:W-:Y:S01]  /*04f0*/  IMAD.MOV.U32 R7, RZ, RZ, R4 ;  /* 0x000000ffff077224 */ /* 0x000fe200078e0004 */
[----:B------:R-:W-:Y:S01]  /*0500*/  MOV R0, R5 ;  /* 0x0000000500007202 */ /* 0x000fe20000000f00 */
[----:B------:R-:W0:Y:S01]  /*0510*/  LDCU.64 UR4, c[0x0][0x3a0] ;  /* 0x00007400ff0477ac */ /* 0x000e220008000a00 */
[----:B------:R-:W-:-:S07]  /*0520*/  MOV R6, 0x540 ;  /* 0x0000054000067802 */ /* 0x000fce0000000f00 */
[----:B0-----:R-:W-:Y:S05]  /*0530*/  CALL.REL.NOINC `($__internal_0_$__cuda_sm20_div_u64) ;  /* 0x0000000000907944 */ /* 0x001fea0003c00000 */
[----:B------:R-:W0:Y:S01]  /*0540*/  LDCU.64 UR4, c[0x0][0x3a0] ;  /* 0x00007400ff0477ac */ /* 0x000e220008000a00 */
[----:B------:R-:W-:Y:S02]  /*0550*/  IADD3 R13, P0, PT, RZ, -R0, RZ ;  /* 0x80000000ff0d7210 */ /* 0x000fe40007f1e0ff */
[-C--:B------:R-:W-:Y:S02]  /*0560*/  MOV R7, R9.reuse ;  /* 0x0000000900077202 */ /* 0x080fe40000000f00 */
[----:B------:R-:W-:-:S05]  /*0570*/  IADD3.X R6, PT, PT, RZ, ~R9, RZ, P0, !PT ;  /* 0x80000009ff067210 */ /* 0x000fca00007fe4ff */
[----:B0-----:R-:W-:Y:S02]  /*0580*/  IMAD R6, R6, UR4, RZ ;  /* 0x0000000406067c24 */ /* 0x001fe4000f8e02ff */
[----:B------:R-:W-:-:S04]  /*0590*/  IMAD.WIDE.U32 R4, R13, UR4, R4 ;  /* 0x000000040d047c25 */ /* 0x000fc8000f8e0004 */
[----:B------:R-:W-:Y:S01]  /*05a0*/  IMAD R13, R13, UR5, R6 ;  /* 0x000000050d0d7c24 */ /* 0x000fe2000f8e0206 */
[----:B------:R-:W-:-:S03]  /*05b0*/  MOV R6, R0 ;  /* 0x0000000000067202 */ /* 0x000fc60000000f00 */
[----:B------:R-:W-:-:S07]  /*05c0*/  IMAD.IADD R13, R5, 0x1, R13 ;  /* 0x00000001050d7824 */ /* 0x000fce00078e020d */
.L_x_3:
[----:B------:R-:W0:Y:S01]  /*05d0*/  LDCU.64 UR12, c[0x0][0x3a8] ;  /* 0x00007500ff0c77ac */ /* 0x000e220008000a00 */
[----:B------:R-:W-:Y:S02]  /*05e0*/  IMAD R11, R7, UR4, RZ ;  /* 0x00000004070b7c24 */ /* 0x000fe4000f8e02ff */
[----:B------:R-:W-:Y:S01]  /*05f0*/  IMAD.MOV.U32 R5, RZ, RZ, R13 ;  /* 0x000000ffff057224 */ /* 0x000fe200078e000d */
[----:B------:R-:W1:Y:S01]  /*0600*/  LDCU.64 UR8, c[0x0][0x388] ;  /* 0x00007100ff0877ac */ /* 0x000e620008000a00 */
[C---:B------:R-:W-:Y:S02]  /*0610*/  IMAD R11, R6.reuse, UR5, R11 ;  /* 0x00000005060b7c24 */ /* 0x040fe4000f8e020b */
[----:B------:R-:W-:-:S05]  /*0620*/  IMAD.WIDE.U32 R8, R6, UR4, R4 ;  /* 0x0000000406087c25 */ /* 0x000fca000f8e0004 */
[----:B------:R-:W-:-:S05]  /*0630*/  IADD3 R0, PT, PT, R9, R11, RZ ;  /* 0x0000000b09007210 */ /* 0x000fca0007ffe0ff */
[----:B0-----:R-:W-:Y:S02]  /*0640*/  IMAD R5, R0, UR12, RZ ;  /* 0x0000000c00057c24 */ /* 0x001fe4000f8e02ff */
[----:B------:R-:W-:-:S04]  /*0650*/  IMAD.WIDE.U32 R10, R8, UR12, R2 ;  /* 0x0000000c080a7c25 */ /* 0x000fc8000f8e0002 */
[----:B------:R-:W-:Y:S01]  /*0660*/  IMAD R5, R8, UR13, R5 ;  /* 0x0000000d08057c24 */ /* 0x000fe2000f8e0205 */
[----:B-1----:R-:W-:-:S04]  /*0670*/  LEA R8, P0, R10, UR8, 0x2 ;  /* 0x000000080a087c11 */ /* 0x002fc8000f8010ff */
[----:B------:R-:W-:-:S04]  /*0680*/  IADD3 R5, PT, PT, R11, R5, RZ ;  /* 0x000000050b057210 */ /* 0x000fc80007ffe0ff */
[----:B------:R-:W-:Y:S01]  /*0690*/  LEA.HI.X R9, R10, UR9, R5, 0x2, P0 ;  /* 0x000000090a097c11 */ /* 0x000fe200080f1405 */
[----:B------:R-:W0:Y:S05]  /*06a0*/  LDCU.128 UR8, c[0x0][0x390] ;  /* 0x00007200ff0877ac */ /* 0x000e2a0008000c00 */
[----:B------:R-:W2:Y:S01]  /*06b0*/  LDG.E R9, desc[UR6][R8.64] ;  /* 0x0000000608097981 */ /* 0x000ea2000c1e1900 */
[----:B0-----:R-:W-:Y:S02]  /*06c0*/  IMAD R13, R13, UR10, RZ ;  /* 0x0000000a0d0d7c24 */ /* 0x001fe4000f8e02ff */
[----:B------:R-:W-:-:S04]  /*06d0*/  IMAD.WIDE.U32 R6, R4, UR10, R6 ;  /* 0x0000000a04067c25 */ /* 0x000fc8000f8e0006 */
[----:B------:R-:W-:Y:S02]  /*06e0*/  IMAD R13, R4, UR11, R13 ;  /* 0x0000000b040d7c24 */ /* 0x000fe4000f8e020d */
[----:B------:R-:W-:-:S04]  /*06f0*/  IMAD.WIDE.U32 R2, R6, UR12, R2 ;  /* 0x0000000c06027c25 */ /* 0x000fc8000f8e0002 */
[----:B------:R-:W-:Y:S01]  /*0700*/  IMAD.IADD R0, R7, 0x1, R13 ;  /* 0x0000000107007824 */ /* 0x000fe200078e020d */
[----:B------:R-:W-:-:S03]  /*0710*/  LEA R4, P0, R2, UR8, 0x2 ;  /* 0x0000000802047c11 */ /* 0x000fc6000f8010ff */
[----:B------:R-:W-:-:S04]  /*0720*/  IMAD R5, R0, UR12, RZ ;  /* 0x0000000c00057c24 */ /* 0x000fc8000f8e02ff */
[----:B------:R-:W-:-:S05]  /*0730*/  IMAD R5, R6, UR13, R5 ;  /* 0x0000000d06057c24 */ /* 0x000fca000f8e0205 */
[----:B------:R-:W-:-:S04]  /*0740*/  IADD3 R3, PT, PT, R3, R5, RZ ;  /* 0x0000000503037210 */ /* 0x000fc80007ffe0ff */
[----:B------:R-:W-:-:S05]  /*0750*/  LEA.HI.X R5, R2, UR9, R3, 0x2, P0 ;  /* 0x0000000902057c11 */ /* 0x000fca00080f1403 */
[----:B--2---:R-:W-:Y:S01]  /*0760*/  STG.E desc[UR6][R4.64], R9 ;  /* 0x0000000904007986 */ /* 0x004fe2000c101906 */
[----:B------:R-:W-:Y:S05]  /*0770*/  EXIT ;  /* 0x000000000000794d */ /* 0x000fea0003800000 */
        .weak           $__internal_0_$__cuda_sm20_div_u64
        .type           $__internal_0_$__cuda_sm20_div_u64,@function
        .size           $__internal_0_$__cuda_sm20_div_u64,(.L_x_10 - $__internal_0_$__cuda_sm20_div_u64)
$__internal_0_$__cuda_sm20_div_u64:
[----:B------:R-:W0:Y:S08]  /*0780*/  I2F.U64.RP R12, UR4 ;  /* 0x00000004000c7d12 */ /* 0x000e300008309000 */
[----:B0-----:R-:W0:Y:S02]  /*0790*/  MUFU.RCP R12, R12 ;  /* 0x0000000c000c7308 */ /* 0x001e240000001000 */
[----:B0-----:R-:W-:-:S06]  /*07a0*/  IADD3 R8, PT, PT, R12, 0x1ffffffe, RZ ;  /* 0x1ffffffe0c087810 */ /* 0x001fcc0007ffe0ff */
[----:B------:R-:W0:Y:S02]  /*07b0*/  F2I.U64.TRUNC R8, R8 ;  /* 0x0000000800087311 */ /* 0x000e24000020d800 */
[----:B0-----:R-:W-:-:S04]  /*07c0*/  IMAD.WIDE.U32 R10, R8, UR4, RZ ;  /* 0x00000004080a7c25 */ /* 0x001fc8000f8e00ff */
[----:B------:R-:W-:Y:S01]  /*07d0*/  IMAD R11, R8, UR5, R11 ;  /* 0x00000005080b7c24 */ /* 0x000fe2000f8e020b */
[----:B------:R-:W-:-:S03]  /*07e0*/  IADD3 R13, P0, PT, RZ, -R10, RZ ;  /* 0x8000000aff0d7210 */ /* 0x000fc60007f1e0ff */
[----:B------:R-:W-:Y:S02]  /*07f0*/  IMAD R11, R9, UR4, R11 ;  /* 0x00000004090b7c24 */ /* 0x000fe4000f8e020b */
[----:B------:R-:W-:-:S04]  /*0800*/  IMAD.HI.U32 R10, R8, R13, RZ ;  /* 0x0000000d080a7227 */ /* 0x000fc800078e00ff */
[----:B------:R-:W-:Y:S01]  /*0810*/  IMAD.X R15, RZ, RZ, ~R11, P0 ;  /* 0x000000ffff0f7224 */ /* 0x000fe200000e0e0b */
[----:B------:R-:W-:-:S03]  /*0820*/  MOV R11, R8 ;  /* 0x00000008000b7202 */ /* 0x000fc60000000f00 */
[-C--:B------:R-:W-:Y:S02]  /*0830*/  IMAD R17, R9, R15.reuse, RZ ;  /* 0x0000000f09117224 */ /* 0x080fe400078e02ff */
[----:B------:R-:W-:-:S04]  /*0840*/  IMAD.WIDE.U32 R10, P0, R8, R15, R10 ;  /* 0x0000000f080a7225 */ /* 0x000fc8000780000a */
[----:B------:R-:W-:-:S04]  /*0850*/  IMAD.HI.U32 R15, R9, R15, RZ ;  /* 0x0000000f090f7227 */ /* 0x000fc800078e00ff */
[----:B------:R-:W-:-:S05]  /*0860*/  IMAD.HI.U32 R10, P1, R9, R13, R10 ;  /* 0x0000000d090a7227 */ /* 0x000fca000782000a */
[----:B------:R-:W-:Y:S02]  /*0870*/  IADD3 R11, P2, PT, R17, R10, RZ ;  /* 0x0000000a110b7210 */ /* 0x000fe40007f5e0ff */
[----:B------:R-:W-:-:S03]  /*0880*/  IADD3.X R10, PT, PT, R15, R9, RZ, P0, !PT ;  /* 0x000000090f0a7210 */ /* 0x000fc600007fe4ff */
[----:B------:R-:W-:Y:S01]  /*0890*/  IMAD.WIDE.U32 R8, R11, UR4, RZ ;  /* 0x000000040b087c25 */ /* 0x000fe2000f8e00ff */
[----:B------:R-:W-:-:S03]  /*08a0*/  IADD3.X R13, PT, PT, RZ, RZ, R10, P2, P1 ;  /* 0x000000ffff0d7210 */ /* 0x000fc600017e240a */
[----:B------:R-:W-:Y:S01]  /*08b0*/  IMAD R10, R11, UR5, R9 ;  /* 0x000000050b0a7c24 */ /* 0x000fe2000f8e0209 */
[----:B------:R-:W-:-:S03]  /*08c0*/  IADD3 R9, P0, PT, RZ, -R8, RZ ;  /* 0x80000008ff097210 */ /* 0x000fc60007f1e0ff */
[----:B------:R-:W-:Y:S02]  /*08d0*/  IMAD R8, R13, UR4, R10 ;  /* 0x000000040d087c24 */ /* 0x000fe4000f8e020a */
[----:B------:R-:W-:-:S04]  /*08e0*/  IMAD.HI.U32 R10, R11, R9, RZ ;  /* 0x000000090b0a7227 */ /* 0x000fc800078e00ff */
[----:B------:R-:W-:-:S04]  /*08f0*/  IMAD.X R8, RZ, RZ, ~R8, P0 ;  /* 0x000000ffff087224 */ /* 0x000fc800000e0e08 */
[----:B------:R-:W-:-:S04]  /*0900*/  IMAD.WIDE.U32 R10, P0, R11, R8, R10 ;  /* 0x000000080b0a7225 */ /* 0x000fc8000780000a */
[C---:B------:R-:W-:Y:S02]  /*0910*/  IMAD R12, R13.reuse, R8, RZ ;  /* 0x000000080d0c7224 */ /* 0x040fe400078e02ff */
[----:B------:R-:W-:-:S04]  /*0920*/  IMAD.HI.U32 R11, P1, R13, R9, R10 ;  /* 0x000000090d0b7227 */ /* 0x000fc8000782000a */
[----:B------:R-:W-:Y:S02]  /*0930*/  HFMA2 R9, -RZ, RZ, 0, 0 ;  /* 0x00000000ff097431 */ /* 0x000fe400000001ff */
[----:B------:R-:W-:Y:S01]  /*0940*/  IMAD.HI.U32 R8, R13, R8, RZ ;  /* 0x000000080d087227 */ /* 0x000fe200078e00ff */
[----:B------:R-:W-:-:S04]  /*0950*/  IADD3 R11, P2, PT, R12, R11, RZ ;  /* 0x0000000b0c0b7210 */ /* 0x000fc80007f5e0ff */
[----:B------:R-:W-:Y:S01]  /*0960*/  IADD3.X R13, PT, PT, R8, R13, RZ, P0, !PT ;  /* 0x0000000d080d7210 */ /* 0x000fe200007fe4ff */
[----:B------:R-:W-:-:S03]  /*0970*/  IMAD.HI.U32 R8, R11, R7, RZ ;  /* 0x000000070b087227 */ /* 0x000fc600078e00ff */
[----:B------:R-:W-:Y:S01]  /*0980*/  IADD3.X R13, PT, PT, RZ, RZ, R13, P2, P1 ;  /* 0x000000ffff0d7210 */ /* 0x000fe200017e240d */
[----:B------:R-:W-:-:S04]  /*0990*/  IMAD.WIDE.U32 R8, R11, R0, R8 ;  /* 0x000000000b087225 */ /* 0x000fc800078e0008 */
[C---:B------:R-:W-:Y:S02]  /*09a0*/  IMAD R11, R13.reuse, R0, RZ ;  /* 0x000000000d0b7224 */ /* 0x040fe400078e02ff */
[----:B------:R-:W-:-:S04]  /*09b0*/  IMAD.HI.U32 R8, P0, R13, R7, R8 ;  /* 0x000000070d087227 */ /* 0x000fc80007800008 */
[----:B------:R-:W-:Y:S01]  /*09c0*/  IMAD.HI.U32 R10, R13, R0, RZ ;  /* 0x000000000d0a7227 */ /* 0x000fe200078e00ff */
[----:B------:R-:W-:-:S03]  /*09d0*/  IADD3 R11, P1, PT, R11, R8, RZ ;  /* 0x000000080b0b7210 */ /* 0x000fc60007f3e0ff */
[----:B------:R-:W-:Y:S02]  /*09e0*/  IMAD.X R10, RZ, RZ, R10, P0 ;  /* 0x000000ffff0a7224 */ /* 0x000fe400000e060a */
[----:B------:R-:W-:-:S03]  /*09f0*/  IMAD.WIDE.U32 R8, R11, UR4, RZ ;  /* 0x000000040b087c25 */ /* 0x000fc6000f8e00ff */
[----:B------:R-:W-:Y:S01]  /*0a00*/  IADD3.X R10, PT, PT, RZ, R10, RZ, P1, !PT ;  /* 0x0000000aff0a7210 */ /* 0x000fe20000ffe4ff */
[----:B------:R-:W-:Y:S01]  /*0a10*/  IMAD R9, R11, UR5, R9 ;  /* 0x000000050b097c24 */ /* 0x000fe2000f8e0209 */
[----:B------:R-:W-:-:S03]  /*0a20*/  IADD3 R13, P1, PT, -R8, R7, RZ ;  /* 0x00000007080d7210 */ /* 0x000fc60007f3e1ff */
[----:B------:R-:W-:Y:S01]  /*0a30*/  IMAD R9, R10, UR4, R9 ;  /* 0x000000040a097c24 */ /* 0x000fe2000f8e0209 */
[C---:B------:R-:W-:Y:S02]  /*0a40*/  ISETP.GE.U32.AND P0, PT, R13.reuse, UR4, PT ;  /* 0x000000040d007c0c */ /* 0x040fe4000bf06070 */
[----:B------:R-:W-:Y:S02]  /*0a50*/  IADD3 R8, P2, PT, R13, -UR4, RZ ;  /* 0x800000040d087c10 */ /* 0x000fe4000ff5e0ff */
[----:B------:R-:W-:Y:S02]  /*0a60*/  IADD3.X R12, PT, PT, ~R9, R0, RZ, P1, !PT ;  /* 0x00000000090c7210 */ /* 0x000fe40000ffe5ff */
[----:B------:R-:W-:Y:S02]  /*0a70*/  IADD3 R0, P1, PT, R11, 0x1, RZ ;  /* 0x000000010b007810 */ /* 0x000fe40007f3e0ff */
[C---:B------:R-:W-:Y:S02]  /*0a80*/  ISETP.GE.U32.AND.EX P0, PT, R12.reuse, UR5, PT, P0 ;  /* 0x000000050c007c0c */ /* 0x040fe4000bf06100 */
[----:B------:R-:W-:Y:S01]  /*0a90*/  IADD3.X R9, PT, PT, R12, ~UR5, RZ, P2, !PT ;  /* 0x800000050c097c10 */ /* 0x000fe200097fe4ff */
[----:B------:R-:W-:Y:S01]  /*0aa0*/  IMAD.X R7, RZ, RZ, R10, P1 ;  /* 0x000000ffff077224 */ /* 0x000fe200008e060a */
[----:B------:R-:W-:-:S02]  /*0ab0*/  SEL R8, R8, R13, P0 ;  /* 0x0000000d08087207 */ /* 0x000fc40000000000 */
[----:B------:R-:W-:Y:S02]  /*0ac0*/  SEL R11, R0, R11, P0 ;  /* 0x0000000b000b7207 */ /* 0x000fe40000000000 */
[----:B------:R-:W-:Y:S02]  /*0ad0*/  SEL R9, R9, R12, P0 ;  /* 0x0000000c09097207 */ /* 0x000fe40000000000 */
[----:B------:R-:W-:Y:S02]  /*0ae0*/  SEL R10, R7, R10, P0 ;  /* 0x0000000a070a7207 */ /* 0x000fe40000000000 */
[----:B------:R-:W-:Y:S02]  /*0af0*/  ISETP.GE.U32.AND P0, PT, R8, UR4, PT ;  /* 0x0000000408007c0c */ /* 0x000fe4000bf06070 */
[----:B------:R-:W-:Y:S02]  /*0b00*/  IADD3 R0, P2, PT, R11, 0x1, RZ ;  /* 0x000000010b007810 */ /* 0x000fe40007f5e0ff */
[----:B------:R-:W-:-:S02]  /*0b10*/  ISETP.GE.U32.AND.EX P0, PT, R9, UR5, PT, P0 ;  /* 0x0000000509007c0c */ /* 0x000fc4000bf06100 */
[----:B------:R-:W-:Y:S02]  /*0b20*/  ISETP.NE.U32.AND P1, PT, RZ, UR4, PT ;  /* 0x00000004ff007c0c */ /* 0x000fe4000bf25070 */
[-C--:B------:R-:W-:Y:S02]  /*0b30*/  IADD3.X R9, PT, PT, RZ, R10.reuse, RZ, P2, !PT ;  /* 0x0000000aff097210 */ /* 0x080fe400017fe4ff */
[----:B------:R-:W-:Y:S02]  /*0b40*/  MOV R7, 0x0 ;  /* 0x0000000000077802 */ /* 0x000fe40000000f00 */
[----:B------:R-:W-:Y:S02]  /*0b50*/  ISETP.NE.AND.EX P1, PT, RZ, UR5, PT, P1 ;  /* 0x00000005ff007c0c */ /* 0x000fe4000bf25310 */
[----:B------:R-:W-:Y:S02]  /*0b60*/  SEL R0, R0, R11, P0 ;  /* 0x0000000b00007207 */ /* 0x000fe40000000000 */
[----:B------:R-:W-:-:S02]  /*0b70*/  SEL R9, R9, R10, P0 ;  /* 0x0000000a09097207 */ /* 0x000fc40000000000 */
[----:B------:R-:W-:Y:S02]  /*0b80*/  SEL R0, R0, 0xffffffff, P1 ;  /* 0xffffffff00007807 */ /* 0x000fe40000800000 */
[----:B------:R-:W-:Y:S01]  /*0b90*/  SEL R9, R9, 0xffffffff, P1 ;  /* 0xffffffff09097807 */ /* 0x000fe20000800000 */
[----:B------:R-:W-:Y:S06]  /*0ba0*/  RET.REL.NODEC R6 `(unsplit_heads) ;  /* 0xfffffff406147950 */ /* 0x000fec0003c3ffff */
.L_x_4:
[----:B------:R-:W-:-:S00]  /*0bb0*/  BRA `(.L_x_4) ;  /* 0xfffffffc00fc7947 */ /* 0x000fc0000383ffff */
[----:B------:R-:W-:-:S00]  /*0bc0*/  NOP ;  /* 0x0000000000007918 */ /* 0x000fc00000000000 */
        /* <DEDUP_REMOVED lines=11> */
.L_x_10:


//--------------------- .text.split_heads         --------------------------
	.section	.text.split_heads,"ax",@progbits
	.align	128
        .global         split_heads
        .type           split_heads,@function
        .size           split_heads,(.L_x_11 - split_heads)
        .other          split_heads,@"STO_CUDA_ENTRY STV_DEFAULT"
split_heads:
.text.split_heads:
        /* <DEDUP_REMOVED lines=22> */
[----:B------:R-:W-:Y:S01]  /*0160*/  IMAD.HI.U32 R6, R5, R2, RZ ;  /* 0x0000000205067227 */ /* 0x000fe200078e00ff */
[----:B------:R-:W-:-:S03]  /*0170*/  MOV R5, RZ ;  /* 0x000000ff00057202 */ /* 0x000fc60000000f00 */
[----:B------:R-:W-:-:S04]  /*0180*/  IMAD.MOV R3, RZ, RZ, -R6 ;  /* 0x000000ffff037224 */ /* 0x000fc800078e0a06 */
[----:B------:R-:W-:-:S05]  /*0190*/  IMAD R3, R3, UR4, R2 ;  /* 0x0000000403037c24 */ /* 0x000fca000f8e0202 */
[----:B------:R-:W-:-:S13]  /*01a0*/  ISETP.GE.U32.AND P0, PT, R3, UR4, PT ;  /* 0x0000000403007c0c */ /* 0x000fda000bf06070 */
[----:B------:R-:W-:Y:S01]  /*01b0*/  @P0 IADD3 R3, PT, PT, R3, -UR4, RZ ;  /* 0x8000000403030c10 */ /* 0x000fe2000fffe0ff */
[----:B------:R-:W-:-:S03]  /*01c0*/  @P0 VIADD R6, R6, 0x1 ;  /* 0x0000000106060836 */ /* 0x000fc60000000000 */
[----:B------:R-:W-:-:S13]  /*01d0*/  ISETP.GE.U32.AND P1, PT, R3, UR4, PT ;  /* 0x0000000403007c0c */ /* 0x000fda000bf26070 */
[----:B------:R-:W-:Y:S02]  /*01e0*/  @P1 IADD3 R6, PT, PT, R6, 0x1, RZ ;  /* 0x0000000106061810 */ /* 0x000fe40007ffe0ff */
[----:B------:R-:W-:-:S05]  /*01f0*/  @!P2 LOP3.LUT R6, RZ, UR4, RZ, 0x33, !PT ;  /* 0x00000004ff06ac12 */ /* 0x000fca000f8e33ff */
[----:B------:R-:W-:-:S04]  /*0200*/  IMAD.MOV R3, RZ, RZ, -R6 ;  /* 0x000000ffff037224 */ /* 0x000fc800078e0a06 */
[----:B------:R-:W-:Y:S02]  /*0210*/  IMAD R4, R3, UR4, R2 ;  /* 0x0000000403047c24 */ /* 0x000fe4000f8e0202 */
[----:B------:R-:W-:Y:S02]  /*0220*/  HFMA2 R3, -RZ, RZ, 0, 0 ;  /* 0x00000000ff037431 */ /* 0x000fe400000001ff */
[----:B------:R-:W-:Y:S01]  /*0230*/  IMAD.MOV.U32 R2, RZ, RZ, R6 ;  /* 0x000000ffff027224 */ /* 0x000fe200078e0006 */
[----:B------:R-:W-:Y:S06]  /*0240*/  BRA `(.L_x_6) ;  /* 0x00000000003c7947 */ /* 0x000fec0003800000 */
.L_x_5:
[----:B------:R-:W-:Y:S01]  /*0250*/  IMAD.MOV.U32 R7, RZ, RZ, R2 ;  /* 0x000000ffff077224 */ /* 0x000fe200078e0002 */
[----:B------:R-:W-:Y:S01]  /*0260*/  MOV R0, RZ ;  /* 0x000000ff00007202 */ /* 0x000fe20000000f00 */
[----:B------:R-:W0:Y:S01]  /*0270*/  LDCU.64 UR4, c[0x0][0x3a8] ;  /* 0x00007500ff0477ac */ /* 0x000e220008000a00 */
[----:B------:R-:W-:-:S07]  /*0280*/  MOV R6, 0x2a0 ;  /* 0x000002a000067802 */ /* 0x000fce0000000f00 */
[----:B0-----:R-:W-:Y:S05]  /*0290*/  CALL.REL.NOINC `($__internal_1_$__cuda_sm20_div_u64) ;  /* 0x00000004004c7944 */ /* 0x001fea0003c00000 */
[----:B------:R-:W0:Y:S01]  /*02a0*/  LDCU.64 UR4, c[0x0][0x3a8] ;  /* 0x00007500ff0477ac */ /* 0x000e220008000a00 */
[----:B------:R-:W-:Y:S01]  /*02b0*/  IADD3 R7, P0, PT, RZ, -R8, RZ ;  /* 0x80000008ff077210 */ /* 0x000fe20007f1e0ff */
[----:B------:R-:W-:-:S04]  /*02c0*/  HFMA2 R3, -RZ, RZ, 0, 0 ;  /* 0x00000000ff037431 */ /* 0x000fc800000001ff */
[----:B------:R-:W-:-:S04]  /*02d0*/  IMAD.X R0, RZ, RZ, ~R9, P0 ;  /* 0x000000ffff007224 */ /* 0x000fc800000e0e09 */
[----:B0-----:R-:W-:Y:S02]  /*02e0*/  IMAD R0, R0, UR4, RZ ;  /* 0x0000000400007c24 */ /* 0x001fe4000f8e02ff */
[----:B------:R-:W-:Y:S01]  /*02f0*/  IMAD.WIDE.U32 R4, R7, UR4, R2 ;  /* 0x0000000407047c25 */ /* 0x000fe2000f8e0002 */
[----:B------:R-:W-:-:S03]  /*0300*/  MOV R2, R8 ;  /* 0x0000000800027202 */ /* 0x000fc60000000f00 */
[----:B------:R-:W-:-:S04]  /*0310*/  IMAD R3, R7, UR5, R0 ;  /* 0x0000000507037c24 */ /* 0x000fc8000f8e0200 */
[----:B------:R-:W-:Y:S02]  /*0320*/  IMAD.IADD R5, R5, 0x1, R3 ;  /* 0x0000000105057824 */ /* 0x000fe400078e0203 */
[----:B------:R-:W-:-:S07]  /*0330*/  IMAD.MOV.U32 R3, RZ, RZ, R9 ;  /* 0x000000ffff037224 */ /* 0x000fce00078e0009 */
.L_x_6:
[----:B------:R-:W0:Y:S01]  /*0340*/  LDCU UR5, c[0x0][0x3a4] ;  /* 0x00007480ff0577ac */ /* 0x000e220008000800 */
[----:B------:R-:W1:Y:S01]  /*0350*/  LDCU.64 UR6, c[0x0][0x358] ;  /* 0x00006b00ff0677ac */ /* 0x000e620008000a00 */
[----:B0-----:R-:W-:-:S09]  /*0360*/  UISETP.NE.U32.AND UP0, UPT, UR5, URZ, UPT ;  /* 0x000000ff0500728c */ /* 0x001fd2000bf05070 */
[----:B-1----:R-:W-:Y:S05]  /*0370*/  BRA.U UP0, `(.L_x_7) ;  /* 0x0000000100647547 */ /* 0x002fea000b800000 */
[----:B------:R-:W0:Y:S02]  /*0380*/  LDCU UR4, c[0x0][0x3a0] ;  /* 0x00007400ff0477ac */ /* 0x000e240008000800 */
[----:B0-----:R-:W0:Y:S01]  /*0390*/  I2F.U32.RP R0, UR4 ;  /* 0x0000000400007d06 */ /* 0x001e220008209000 */
[----:B------:R-:W-:-:S07]  /*03a0*/  ISETP.NE.U32.AND P2, PT, RZ, UR4, PT ;  /* 0x00000004ff007c0c */ /* 0x000fce000bf45070 */
[----:B0-----:R-:W0:Y:S02]  /*03b0*/  MUFU.RCP R0, R0 ;  /* 0x0000000000007308 */ /* 0x001e240000001000 */
[----:B0-----:R-:W-:-:S06]  /*03c0*/  IADD3 R6, PT, PT, R0, 0xffffffe, RZ ;  /* 0x0ffffffe00067810 */ /* 0x001fcc0007ffe0ff */
[----:B------:R0:W1:Y:S02]  /*03d0*/  F2I.FTZ.U32.TRUNC.NTZ R7, R6 ;  /* 0x0000000600077305 */ /* 0x000064000021f000 */
[----:B0-----:R-:W-:Y:S02]  /*03e0*/  HFMA2 R6, -RZ, RZ, 0, 0 ;  /* 0x00000000ff067431 */ /* 0x001fe400000001ff */
[----:B-1----:R-:W-:-:S04]  /*03f0*/  IMAD R3, R7, UR4, RZ ;  /* 0x0000000407037c24 */ /* 0x002fc8000f8e02ff */
[----:B------:R-:W-:-:S04]  /*0400*/  IMAD.MOV R3, RZ, RZ, -R3 ;  /* 0x000000ffff037224 */ /* 0x000fc800078e0a03 */
        /* <DEDUP_REMOVED lines=16> */
.L_x_7:
[----:B------:R-:W-:Y:S01]  /*0510*/  IMAD.MOV.U32 R7, RZ, RZ, R2 ;  /* 0x000000ffff077224 */ /* 0x000fe200078e0002 */
[----:B------:R-:W-:Y:S01]  /*0520*/  MOV R0, R3 ;  /* 0x0000000300007202 */ /* 0x000fe20000000f00 */
[----:B------:R-:W0:Y:S01]  /*0530*/  LDCU.64 UR4, c[0x0][0x3a0] ;  /* 0x00007400ff0477ac */ /* 0x000e220008000a00 */
[----:B------:R-:W-:-:S07]  /*0540*/  MOV R6, 0x560 ;  /* 0x0000056000067802 */ /* 0x000fce0000000f00 */
[----:B0-----:R-:W-:Y:S05]  /*0550*/  CALL.REL.NOINC `($__internal_1_$__cuda_sm20_div_u64) ;  /* 0x00000000009c7944 */ /* 0x001fea0003c00000 */
[----:B------:R-:W0:Y:S01]  /*0560*/  LDCU.64 UR4, c[0x0][0x3a0] ;  /* 0x00007400ff0477ac */ /* 0x000e220008000a00 */
[----:B------:R-:W-:-:S04]  /*0570*/  IADD3 R7, P0, PT, RZ, -R8, RZ ;  /* 0x80000008ff077210 */ /* 0x000fc80007f1e0ff */
[----:B------:R-:W-:-:S05]  /*0580*/  IADD3.X R0, PT, PT, RZ, ~R9, RZ, P0, !PT ;  /* 0x80000009ff007210 */ /* 0x000fca00007fe4ff */
[----:B0-----:R-:W-:Y:S02]  /*0590*/  IMAD R0, R0, UR4, RZ ;  /* 0x0000000400007c24 */ /* 0x001fe4000f8e02ff */
[----:B------:R-:W-:-:S04]  /*05a0*/  IMAD.WIDE.U32 R2, R7, UR4, R2 ;  /* 0x0000000407027c25 */ /* 0x000fc8000f8e0002 */
[----:B------:R-:W-:Y:S02]  /*05b0*/  IMAD R7, R7, UR5, R0 ;  /* 0x0000000507077c24 */ /* 0x000fe4000f8e0200 */
[----:B------:R-:W-:Y:S01]  /*05c0*/  IMAD.MOV.U32 R0, RZ, RZ, R2 ;  /* 0x000000ffff007224 */ /* 0x000fe200078e0002 */
[----:B------:R-:W-:Y:S02]  /*05d0*/  MOV R2, R8 ;  /* 0x0000000800027202 */ /* 0x000fe40000000f00 */
[----:B------:R-:W-:Y:S01]  /*05e0*/  IADD3 R7, PT, PT, R3, R7, RZ ;  /* 0x0000000703077210 */ /* 0x000fe20007ffe0ff */
[----:B------:R-:W-:-:S07]  /*05f0*/  IMAD.MOV.U32 R3, RZ, RZ, R9 ;  /* 0x000000ffff037224 */ /* 0x000fce00078e0009 */
.L_x_8:
[----:B------:R-:W0:Y:S01]  /*0600*/  LDCU.128 UR12, c[0x0][0x390] ;  /* 0x00007200ff0c77ac */ /* 0x000e220008000c00 */
[----:B------:R-:W-:Y:S02]  /*0610*/  MOV R8, R2 ;  /* 0x0000000200087202 */ /* 0x000fe40000000f00 */
[----:B------:R-:W-:Y:S01]  /*0620*/  MOV R9, R3 ;  /* 0x0000000300097202 */ /* 0x000fe20000000f00 */
[----:B------:R-:W1:Y:S01]  /*0630*/  LDCU.64 UR10, c[0x0][0x3a8] ;  /* 0x00007500ff0a77ac */ /* 0x000e620008000a00 */
[----:B------:R-:W2:Y:S01]  /*0640*/  LDCU.64 UR8, c[0x0][0x388] ;  /* 0x00007100ff0877ac */ /* 0x000ea20008000a00 */
[----:B0-----:R-:W-:Y:S02]  /*0650*/  IMAD R11, R7, UR14, RZ ;  /* 0x0000000e070b7c24 */ /* 0x001fe4000f8e02ff */
[----:B------:R-:W-:-:S04]  /*0660*/  IMAD.WIDE.U32 R8, R0, UR14, R8 ;  /* 0x0000000e00087c25 */ /* 0x000fc8000f8e0008 */
[----:B------:R-:W-:-:S04]  /*0670*/  IMAD R11, R0, UR15, R11 ;  /* 0x0000000f000b7c24 */ /* 0x000fc8000f8e020b */
[----:B------:R-:W-:Y:S02]  /*0680*/  IMAD.IADD R6, R9, 0x1, R11 ;  /* 0x0000000109067824 */ /* 0x000fe400078e020b */
[----:B-1----:R-:W-:-:S04]  /*0690*/  IMAD.WIDE.U32 R10, R8, UR10, R4 ;  /* 0x0000000a080a7c25 */ /* 0x002fc8000f8e0004 */
[----:B------:R-:W-:-:S04]  /*06a0*/  IMAD R9, R6, UR10, RZ ;  /* 0x0000000a06097c24 */ /* 0x000fc8000f8e02ff */
[----:B------:R-:W-:Y:S01]  /*06b0*/  IMAD R9, R8, UR11, R9 ;  /* 0x0000000b08097c24 */ /* 0x000fe2000f8e0209 */
[----:B--2---:R-:W-:-:S04]  /*06c0*/  LEA R8, P0, R10, UR8, 0x2 ;  /* 0x000000080a087c11 */ /* 0x004fc8000f8010ff */
[----:B------:R-:W-:-:S04]  /*06d0*/  IADD3 R9, PT, PT, R11, R9, RZ ;  /* 0x000000090b097210 */ /* 0x000fc80007ffe0ff */
[----:B------:R-:W-:-:S06]  /*06e0*/  LEA.HI.X R9, R10, UR9, R9, 0x2, P0 ;  /* 0x000000090a097c11 */ /* 0x000fcc00080f1409 */
[----:B------:R-:W2:Y:S01]  /*06f0*/  LDG.E R9, desc[UR6][R8.64] ;  /* 0x0000000608097981 */ /* 0x000ea2000c1e1900 */
[----:B------:R-:W-:Y:S01]  /*0700*/  MOV R6, R0 ;  /* 0x0000000000067202 */ /* 0x000fe20000000f00 */
[----:B------:R-:W-:-:S04]  /*0710*/  IMAD R3, R3, UR4, RZ ;  /* 0x0000000403037c24 */ /* 0x000fc8000f8e02ff */
        /* <DEDUP_REMOVED lines=11> */
        .weak           $__internal_1_$__cuda_sm20_div_u64
        .type           $__internal_1_$__cuda_sm20_div_u64,@function
        .size           $__internal_1_$__cuda_sm20_div_u64,(.L_x_11 - $__internal_1_$__cuda_sm20_div_u64)
$__internal_1_$__cuda_sm20_div_u64:
        /* <DEDUP_REMOVED lines=57> */
[----:B------:R-:W-:-:S02]  /*0b60*/  ISETP.NE.U32.AND P1, PT, RZ, UR4, PT ;  /* 0x00000004ff007c0c */ /* 0x000fc4000bf25070 */
[----:B------:R-:W-:Y:S02]  /*0b70*/  ISETP.GE.U32.AND.EX P0, PT, R0, UR5, PT, P0 ;  /* 0x0000000500007c0c */ /* 0x000fe4000bf06100 */
[-C--:B------:R-:W-:Y:S02]  /*0b80*/  IADD3.X R9, PT, PT, RZ, R10.reuse, RZ, P2, !PT ;  /* 0x0000000aff097210 */ /* 0x080fe400017fe4ff */
[----:B------:R-:W-:Y:S02]  /*0b90*/  MOV R7, 0x0 ;  /* 0x0000000000077802 */ /* 0x000fe40000000f00 */
[----:B------:R-:W-:Y:S02]  /*0ba0*/  ISETP.NE.AND.EX P1, PT, RZ, UR5, PT, P1 ;  /* 0x00000005ff007c0c */ /* 0x000fe4000bf25310 */
[----:B------:R-:W-:Y:S02]  /*0bb0*/  SEL R8, R8, R11, P0 ;  /* 0x0000000b08087207 */ /* 0x000fe40000000000 */
[----:B------:R-:W-:-:S02]  /*0bc0*/  SEL R9, R9, R10, P0 ;  /* 0x0000000a09097207 */ /* 0x000fc40000000000 */
[----:B------:R-:W-:Y:S02]  /*0bd0*/  SEL R8, R8, 0xffffffff, P1 ;  /* 0xffffffff08087807 */ /* 0x000fe40000800000 */
[----:B------:R-:W-:Y:S01]  /*0be0*/  SEL R9, R9, 0xffffffff, P1 ;  /* 0xffffffff09097807 */ /* 0x000fe20000800000 */
[----:B------:R-:W-:Y:S06]  /*0bf0*/  RET.REL.NODEC R6 `(split_heads) ;  /* 0xfffffff406007950 */ /* 0x000fec0003c3ffff */
.L_x_9:
        /* <DEDUP_REMOVED lines=16> */
.L_x_11:


//--------------------- .nv.shared.reserved.0     --------------------------
	.section	.nv.shared.reserved.0,"aw",@nobits
	.weak		__nv_reservedSMEM_offset_0_alias
	.size		__nv_reservedSMEM_offset_0_alias, 0, 64
	.other		__nv_reservedSMEM_offset_0_alias,@"STO_CUDA_RESERVED_SHARED STV_DEFAULT"
__nv_reservedSMEM_offset_0_alias:
	.zero		0
	.zero		64


//--------------------- .nv.constant0.unsplit_heads --------------------------
	.section	.nv.constant0.unsplit_heads,"a",@progbits
	.sectionflags	@""
	.align	4
.nv.constant0.unsplit_heads:
	.zero		944


//--------------------- .nv.constant0.split_heads --------------------------
	.section	.nv.constant0.split_heads,"a",@progbits
	.sectionflags	@""
	.align	4
.nv.constant0.split_heads:
	.zero		944


//--------------------- SYMBOLS --------------------------

	.type		.nv.reservedSmem.offset0,@object
	.size		.nv.reservedSmem.offset0,0x4
